//
// Generated by NVIDIA NVVM Compiler
//
// Compiler Build ID: CL-36424714
// Cuda compilation tools, release 13.0, V13.0.88
// Based on NVVM 20.0.0
//

.version 9.0
.target sm_100
.address_size 64

	// .globl	_Z18prims_rsqrt_kernelPfS_
.global .align 4 .b8 x[16384];
.global .align 4 .b8 result[16384];

.visible .entry _Z18prims_rsqrt_kernelPfS_(
	.param .u64 .ptr .align 1 _Z18prims_rsqrt_kernelPfS__param_0,
	.param .u64 .ptr .align 1 _Z18prims_rsqrt_kernelPfS__param_1
)
{
	.reg .pred 	%p<10>;
	.reg .b32 	%r<30>;
	.reg .b32 	%f<39>;
	.reg .b64 	%rd<13>;

	ld.param.u64 	%rd5, [_Z18prims_rsqrt_kernelPfS__param_0];
	ld.param.u64 	%rd6, [_Z18prims_rsqrt_kernelPfS__param_1];
	mov.u32 	%r4, %tid.y;
	mov.u32 	%r5, %ctaid.y;
	mov.u32 	%r6, %ntid.y;
	mul.lo.s32 	%r7, %r5, %r6;
	mov.u32 	%r8, %tid.x;
	mov.u32 	%r9, %ctaid.x;
	mov.u32 	%r10, %ntid.x;
	mad.lo.s32 	%r1, %r9, %r10, %r8;
	or.b32  	%r11, %r7, %r4;
	setp.ne.s32 	%p1, %r11, 0;
	setp.gt.s32 	%p2, %r1, 4095;
	or.pred  	%p3, %p1, %p2;
	@%p3 bra 	$L__BB0_8;
	cvta.to.global.u64 	%rd7, %rd5;
	mul.wide.s32 	%rd8, %r1, 4;
	add.s64 	%rd1, %rd7, %rd8;
	ld.global.f32 	%f11, [%rd1];
	mov.u64 	%rd9, x;
	add.s64 	%rd2, %rd9, %rd8;
	st.global.f32 	[%rd2], %f11;
	abs.f32 	%f1, %f11;
	setp.lt.f32 	%p4, %f1, 0f00800000;
	mul.f32 	%f12, %f11, 0f4B800000;
	selp.f32 	%f2, %f12, %f11, %p4;
	mov.b32 	%r2, %f2;
	add.s32 	%r12, %r2, -8388608;
	setp.gt.u32 	%p5, %r12, 2130706431;
	@%p5 bra 	$L__BB0_3;
	setp.lt.f32 	%p6, %f1, 0f00800000;
	and.b32  	%r13, %r2, 16777215;
	or.b32  	%r14, %r13, 1056964608;
	mov.b32 	%f13, %r14;
	sub.s32 	%r15, %r14, %r2;
	add.s32 	%r16, %r15, 201326592;
	selp.b32 	%r17, %r16, %r15, %p6;
	rsqrt.approx.ftz.f32 	%f14, %f13;
	mul.f32 	%f15, %f14, %f14;
	neg.f32 	%f16, %f15;
	fma.rn.f32 	%f17, %f14, %f14, %f16;
	neg.f32 	%f18, %f13;
	fma.rn.f32 	%f19, %f15, %f18, 0f3F800000;
	fma.rn.f32 	%f20, %f17, %f18, %f19;
	fma.rn.f32 	%f21, %f20, 0f3EC00000, 0f3F000000;
	mul.f32 	%f22, %f14, %f20;
	fma.rn.f32 	%f23, %f21, %f22, %f14;
	shr.s32 	%r18, %r17, 1;
	mov.b32 	%r19, %f23;
	add.s32 	%r20, %r18, %r19;
	mov.b32 	%f37, %r20;
	bra.uni 	$L__BB0_4;
$L__BB0_3:
	rsqrt.approx.ftz.f32 	%f37, %f2;
$L__BB0_4:
	mov.u64 	%rd11, result;
	add.s64 	%rd3, %rd11, %rd8;
	st.global.f32 	[%rd3], %f37;
	cvta.to.global.u64 	%rd12, %rd6;
	add.s64 	%rd4, %rd12, %rd8;
	st.global.f32 	[%rd4], %f37;
	ld.global.f32 	%f24, [%rd1];
	st.global.f32 	[%rd2], %f24;
	abs.f32 	%f6, %f24;
	setp.lt.f32 	%p7, %f6, 0f00800000;
	mul.f32 	%f25, %f24, 0f4B800000;
	selp.f32 	%f7, %f25, %f24, %p7;
	mov.b32 	%r3, %f7;
	add.s32 	%r21, %r3, -8388608;
	setp.gt.u32 	%p8, %r21, 2130706431;
	@%p8 bra 	$L__BB0_6;
	setp.lt.f32 	%p9, %f6, 0f00800000;
	and.b32  	%r22, %r3, 16777215;
	or.b32  	%r23, %r22, 1056964608;
	mov.b32 	%f26, %r23;
	sub.s32 	%r24, %r23, %r3;
	add.s32 	%r25, %r24, 201326592;
	selp.b32 	%r26, %r25, %r24, %p9;
	rsqrt.approx.ftz.f32 	%f27, %f26;
	mul.f32 	%f28, %f27, %f27;
	neg.f32 	%f29, %f28;
	fma.rn.f32 	%f30, %f27, %f27, %f29;
	neg.f32 	%f31, %f26;
	fma.rn.f32 	%f32, %f28, %f31, 0f3F800000;
	fma.rn.f32 	%f33, %f30, %f31, %f32;
	fma.rn.f32 	%f34, %f33, 0f3EC00000, 0f3F000000;
	mul.f32 	%f35, %f27, %f33;
	fma.rn.f32 	%f36, %f34, %f35, %f27;
	shr.s32 	%r27, %r26, 1;
	mov.b32 	%r28, %f36;
	add.s32 	%r29, %r27, %r28;
	mov.b32 	%f38, %r29;
	bra.uni 	$L__BB0_7;
$L__BB0_6:
	rsqrt.approx.ftz.f32 	%f38, %f7;
$L__BB0_7:
	st.global.f32 	[%rd3], %f38;
	st.global.f32 	[%rd4], %f38;
$L__BB0_8:
	ret;

}


// ===== COMPILED SASS (sm_100) =====

	.target	sm_100

	.elftype	@"ET_EXEC"


//--------------------- .note.nv.tkinfo           --------------------------
	.section	.note.nv.tkinfo,"",@"SHT_NOTE"
	.sectionflags	@"SHF_NOTE_NV_TKINFO"
	.tkinfo
        /*0018*/ 	.word	0x00000002
        /*0030*/ 	.string	""
        /*0030*/ 	.string	"ptxas"
        /*0030*/ 	.string	"Cuda compilation tools, release 13.0, V13.0.88"
        /*0030*/ 	.string	"Build cuda_13.0.r13.0/compiler.36424714_0"
        /*0030*/ 	.string	"-arch sm_100 -m 64 "



//--------------------- .note.nv.cuinfo           --------------------------
	.section	.note.nv.cuinfo,"",@"SHT_NOTE"
	.sectionflags	@"SHF_NOTE_NV_CUINFO"
        /*0018*/ 	.short	0x0002
        /*001a*/ 	.short	0x0064
        /*001c*/ 	.short	0x0082
	.zero		2


//--------------------- .nv.info                  --------------------------
	.section	.nv.info,"",@"SHT_CUDA_INFO"
	.align	4


	//----- nvinfo : EIATTR_REGCOUNT
	.align		4
        /*0000*/ 	.byte	0x04, 0x2f
        /*0002*/ 	.short	(.L_3 - .L_2)
	.align		4
.L_2:
        /*0004*/ 	.word	index@(_Z18prims_rsqrt_kernelPfS_)
        /*0008*/ 	.word	0x00000012


	//----- nvinfo : EIATTR_FRAME_SIZE
	.align		4
.L_3:
        /*000c*/ 	.byte	0x04, 0x11
        /*000e*/ 	.short	(.L_5 - .L_4)
	.align		4
.L_4:
        /*0010*/ 	.word	index@(_Z18prims_rsqrt_kernelPfS_)
        /*0014*/ 	.word	0x00000000


	//----- nvinfo : EIATTR_MIN_STACK_SIZE
	.align		4
.L_5:
        /*0018*/ 	.byte	0x04, 0x12
        /*001a*/ 	.short	(.L_7 - .L_6)
	.align		4
.L_6:
        /*001c*/ 	.word	index@(_Z18prims_rsqrt_kernelPfS_)
        /*0020*/ 	.word	0x00000000
.L_7:


//--------------------- .nv.compat                --------------------------
	.section	.nv.compat,"",@"SHT_CUDA_COMPAT_INFO"
	.align	4
        /*0000*/ 	.byte	0x02, 0x09, 0x00, 0x00, 0x02, 0x02, 0x01, 0x00, 0x02, 0x05, 0x05, 0x00, 0x03, 0x07, 0x01, 0x01
        /*0010*/ 	.byte	0x02, 0x03, 0x00, 0x00, 0x02, 0x06, 0x01, 0x00, 0x04, 0x0b, 0x08, 0x00, 0x01, 0x00, 0x00, 0x00
        /*0020*/ 	.byte	0x00, 0x00, 0x00, 0x00


//--------------------- .nv.info._Z18prims_rsqrt_kernelPfS_ --------------------------
	.section	.nv.info._Z18prims_rsqrt_kernelPfS_,"",@"SHT_CUDA_INFO"
	.sectionflags	@""
	.align	4


	//----- nvinfo : EIATTR_CUDA_API_VERSION
	.align		4
        /*0000*/ 	.byte	0x04, 0x37
        /*0002*/ 	.short	(.L_9 - .L_8)
.L_8:
        /*0004*/ 	.word	0x00000082


	//----- nvinfo : EIATTR_KPARAM_INFO
	.align		4
.L_9:
        /*0008*/ 	.byte	0x04, 0x17
        /*000a*/ 	.short	(.L_11 - .L_10)
.L_10:
        /*000c*/ 	.word	0x00000000
        /*0010*/ 	.short	0x0001
        /*0012*/ 	.short	0x0008
        /*0014*/ 	.byte	0x00, 0xf5, 0x21, 0x00


	//----- nvinfo : EIATTR_KPARAM_INFO
	.align		4
.L_11:
        /*0018*/ 	.byte	0x04, 0x17
        /*001a*/ 	.short	(.L_13 - .L_12)
.L_12:
        /*001c*/ 	.word	0x00000000
        /*0020*/ 	.short	0x0000
        /*0022*/ 	.short	0x0000
        /*0024*/ 	.byte	0x00, 0xf5, 0x21, 0x00


	//----- nvinfo : EIATTR_SPARSE_MMA_MASK
	.align		4
.L_13:
        /*0028*/ 	.byte	0x03, 0x50
        /*002a*/ 	.short	0x0000


	//----- nvinfo : EIATTR_MAXREG_COUNT
	.align		4
        /*002c*/ 	.byte	0x03, 0x1b
        /*002e*/ 	.short	0x00ff


	//----- nvinfo : EIATTR_MERCURY_ISA_VERSION
	.align		4
        /*0030*/ 	.byte	0x03, 0x5f
        /*0032*/ 	.short	0x0101


	//----- nvinfo : EIATTR_VRC_CTA_INIT_COUNT
	.align		4
        /*0034*/ 	.byte	0x02, 0x4a
	.zero		1
	.zero		1


	//----- nvinfo : EIATTR_EXIT_INSTR_OFFSETS
	.align		4
        /*0038*/ 	.byte	0x04, 0x1c
        /*003a*/ 	.short	(.L_15 - .L_14)


	//   ....[0]....
.L_14:
        /*003c*/ 	.word	0x000000b0


	//   ....[1]....
        /*0040*/ 	.word	0x00000490


	//----- nvinfo : EIATTR_CRS_STACK_SIZE
	.align		4
.L_15:
        /*0044*/ 	.byte	0x04, 0x1e
        /*0046*/ 	.short	(.L_17 - .L_16)
.L_16:
        /*0048*/ 	.word	0x00000000


	//----- nvinfo : EIATTR_CBANK_PARAM_SIZE
	.align		4
.L_17:
        /*004c*/ 	.byte	0x03, 0x19
        /*004e*/ 	.short	0x0010


	//----- nvinfo : EIATTR_PARAM_CBANK
	.align		4
        /*0050*/ 	.byte	0x04, 0x0a
        /*0052*/ 	.short	(.L_19 - .L_18)
	.align		4
.L_18:
        /*0054*/ 	.word	index@(.nv.constant0._Z18prims_rsqrt_kernelPfS_)
        /*0058*/ 	.short	0x0380
        /*005a*/ 	.short	0x0010


	//----- nvinfo : EIATTR_SW_WAR
	.align		4
.L_19:
        /*005c*/ 	.byte	0x04, 0x36
        /*005e*/ 	.short	(.L_21 - .L_20)
.L_20:
        /*0060*/ 	.word	0x00000008
.L_21:


//--------------------- .nv.callgraph             --------------------------
	.section	.nv.callgraph,"",@"SHT_CUDA_CALLGRAPH"
	.align	4
	.sectionentsize	8
	.align		4
        /*0000*/ 	.word	0x00000000
	.align		4
        /*0004*/ 	.word	0xffffffff
	.align		4
        /*0008*/ 	.word	0x00000000
	.align		4
        /*000c*/ 	.word	0xfffffffe
	.align		4
        /*0010*/ 	.word	0x00000000
	.align		4
        /*0014*/ 	.word	0xfffffffd
	.align		4
        /*0018*/ 	.word	0x00000000
	.align		4
        /*001c*/ 	.word	0xfffffffc


//--------------------- .nv.constant4             --------------------------
	.section	.nv.constant4,"a",@progbits
	.align	8
	.align		8
.nv.constant4:
        /*0000*/ 	.dword	x
	.align		8
        /*0008*/ 	.dword	result


//--------------------- .text._Z18prims_rsqrt_kernelPfS_ --------------------------
	.section	.text._Z18prims_rsqrt_kernelPfS_,"ax",@progbits
	.align	128
        .global         _Z18prims_rsqrt_kernelPfS_
        .type           _Z18prims_rsqrt_kernelPfS_,@function
        .size           _Z18prims_rsqrt_kernelPfS_,(.L_x_4 - _Z18prims_rsqrt_kernelPfS_)
        .other          _Z18prims_rsqrt_kernelPfS_,@"STO_CUDA_ENTRY STV_DEFAULT"
_Z18prims_rsqrt_kernelPfS_:
.text._Z18prims_rsqrt_kernelPfS_:
[----:B------:R-:W-:Y:S01]  /*0000*/  LDC R1, c[0x0][0x37c] ;  /* 0x0000df00ff017b82 */ /* 0x000fe20000000800 */
[----:B------:R-:W0:Y:S07]  /*0010*/  S2R R8, SR_TID.X ;  /* 0x0000000000087919 */ /* 0x000e2e0000002100 */
[----:B------:R-:W1:Y:S01]  /*0020*/  S2UR UR4, SR_CTAID.Y ;  /* 0x00000000000479c3 */ /* 0x000e620000002600 */
[----:B------:R-:W1:Y:S01]  /*0030*/  LDCU UR5, c[0x0][0x364] ;  /* 0x00006c80ff0577ac */ /* 0x000e620008000800 */
[----:B------:R-:W2:Y:S06]  /*0040*/  S2R R0, SR_TID.Y ;  /* 0x0000000000007919 */ /* 0x000eac0000002200 */
[----:B------:R-:W0:Y:S08]  /*0050*/  S2UR UR6, SR_CTAID.X ;  /* 0x00000000000679c3 */ /* 0x000e300000002500 */
[----:B------:R-:W0:Y:S01]  /*0060*/  LDC R3, c[0x0][0x360] ;  /* 0x0000d800ff037b82 */ /* 0x000e220000000800 */
[----:B-1----:R-:W-:-:S06]  /*0070*/  UIMAD UR4, UR4, UR5, URZ ;  /* 0x00000005040472a4 */ /* 0x002fcc000f8e02ff */
[----:B--2---:R-:W-:Y:S01]  /*0080*/  LOP3.LUT P0, RZ, R0, UR4, RZ, 0xfc, !PT ;  /* 0x0000000400ff7c12 */ /* 0x004fe2000f80fcff */
[----:B0-----:R-:W-:-:S05]  /*0090*/  IMAD R8, R3, UR6, R8 ;  /* 0x0000000603087c24 */ /* 0x001fca000f8e0208 */
[----:B------:R-:W-:-:S13]  /*00a0*/  ISETP.GT.OR P0, PT, R8, 0xfff, P0 ;  /* 0x00000fff0800780c */ /* 0x000fda0000704670 */
[----:B------:R-:W-:Y:S05]  /*00b0*/  @P0 EXIT ;  /* 0x000000000000094d */ /* 0x000fea0003800000 */
[----:B------:R-:W0:Y:S01]  /*00c0*/  LDC.64 R2, c[0x0][0x380] ;  /* 0x0000e000ff027b82 */ /* 0x000e220000000a00 */
[----:B------:R-:W1:Y:S07]  /*00d0*/  LDCU.64 UR4, c[0x0][0x358] ;  /* 0x00006b00ff0477ac */ /* 0x000e6e0008000a00 */
[----:B------:R-:W2:Y:S01]  /*00e0*/  LDC.64 R4, c[0x4][RZ] ;  /* 0x01000000ff047b82 */ /* 0x000ea20000000a00 */
[----:B0-----:R-:W-:-:S05]  /*00f0*/  IMAD.WIDE R2, R8, 0x4, R2 ;  /* 0x0000000408027825 */ /* 0x001fca00078e0202 */
[----:B-1----:R-:W3:Y:S01]  /*0100*/  LDG.E R13, desc[UR4][R2.64] ;  /* 0x00000004020d7981 */ /* 0x002ee2000c1e1900 */
[----:B------:R-:W-:Y:S01]  /*0110*/  PLOP3.LUT P0, PT, PT, PT, PT, 0x80, 0x8 ;  /* 0x000000000008781c */ /* 0x000fe20003f0f070 */
[----:B--2---:R-:W-:Y:S01]  /*0120*/  IMAD.WIDE R4, R8, 0x4, R4 ;  /* 0x0000000408047825 */ /* 0x004fe200078e0204 */
[----:B---3--:R-:W-:-:S04]  /*0130*/  FSETP.GEU.AND P1, PT, |R13|, 1.175494350822287508e-38, PT ;  /* 0x008000000d00780b */ /* 0x008fc80003f2e200 */
[----:B------:R0:W-:Y:S09]  /*0140*/  STG.E desc[UR4][R4.64], R13 ;  /* 0x0000000d04007986 */ /* 0x0001f2000c101904 */
[----:B0-----:R-:W-:-:S05]  /*0150*/  @!P1 FMUL R13, R13, 16777216 ;  /* 0x4b8000000d0d9820 */ /* 0x001fca0000400000 */
[----:B------:R-:W-:-:S04]  /*0160*/  IADD3 R0, PT, PT, R13, -0x800000, RZ ;  /* 0xff8000000d007810 */ /* 0x000fc80007ffe0ff */
[----:B------:R-:W-:-:S13]  /*0170*/  ISETP.GT.U32.AND P2, PT, R0, 0x7effffff, PT ;  /* 0x7effffff0000780c */ /* 0x000fda0003f44070 */
[----:B------:R-:W-:Y:S02]  /*0180*/  @!P2 LOP3.LUT R0, R13, 0xffffff, RZ, 0xc0, !PT ;  /* 0x00ffffff0d00a812 */ /* 0x000fe400078ec0ff */
[----:B------:R-:W-:Y:S02]  /*0190*/  @!P2 PLOP3.LUT P0, PT, P1, PT, PT, 0x80, 0x8 ;  /* 0x000000000008a81c */ /* 0x000fe40000f0f070 */
[----:B------:R-:W-:Y:S02]  /*01a0*/  @!P2 LOP3.LUT R0, R0, 0x3f000000, RZ, 0xfc, !PT ;  /* 0x3f0000000000a812 */ /* 0x000fe400078efcff */
[----:B------:R-:W-:Y:S02]  /*01b0*/  @!P2 MOV R11, 0x3ec00000 ;  /* 0x3ec00000000ba802 */ /* 0x000fe40000000f00 */
[----:B------:R-:W0:Y:S02]  /*01c0*/  @!P2 MUFU.RSQ R9, R0 ;  /* 0x000000000009a308 */ /* 0x000e240000001400 */
[----:B0-----:R-:W-:-:S04]  /*01d0*/  @!P2 FMUL R6, R9, R9 ;  /* 0x000000090906a220 */ /* 0x001fc80000400000 */
[----:B------:R-:W-:Y:S01]  /*01e0*/  @!P2 FFMA R7, R9, R9, -R6 ;  /* 0x000000090907a223 */ /* 0x000fe20000000806 */
[----:B------:R-:W-:-:S04]  /*01f0*/  @!P2 FFMA R6, -R0, R6, 1 ;  /* 0x3f8000000006a423 */ /* 0x000fc80000000106 */
[----:B------:R-:W-:Y:S01]  /*0200*/  @!P2 FFMA R10, -R0, R7, R6 ;  /* 0x00000007000aa223 */ /* 0x000fe20000000106 */
[----:B------:R-:W-:Y:S01]  /*0210*/  @!P2 IADD3 R0, PT, PT, -R13, R0, RZ ;  /* 0x000000000d00a210 */ /* 0x000fe20007ffe1ff */
[----:B------:R-:W0:Y:S02]  /*0220*/  LDC.64 R6, c[0x4][0x8] ;  /* 0x01000200ff067b82 */ /* 0x000e240000000a00 */
[----:B------:R-:W-:Y:S01]  /*0230*/  @!P2 FFMA R12, R10, R11, 0.5 ;  /* 0x3f0000000a0ca423 */ /* 0x000fe2000000000b */
[----:B------:R-:W-:Y:S01]  /*0240*/  @!P2 FMUL R14, R9, R10 ;  /* 0x0000000a090ea220 */ /* 0x000fe20000400000 */
[----:B------:R-:W-:-:S03]  /*0250*/  @!P0 IADD3 R0, PT, PT, R0, 0xc000000, RZ ;  /* 0x0c00000000008810 */ /* 0x000fc60007ffe0ff */
[----:B------:R-:W-:Y:S01]  /*0260*/  @!P2 FFMA R9, R12, R14, R9 ;  /* 0x0000000e0c09a223 */ /* 0x000fe20000000009 */
[----:B------:R-:W1:Y:S04]  /*0270*/  LDC.64 R10, c[0x0][0x388] ;  /* 0x0000e200ff0a7b82 */ /* 0x000e680000000a00 */
[----:B------:R-:W-:-:S06]  /*0280*/  @!P2 LEA.HI.SX32 R15, R0, R9, 0x1f ;  /* 0x00000009000fa211 */ /* 0x000fcc00078ffaff */
[----:B------:R-:W2:Y:S01]  /*0290*/  @P2 MUFU.RSQ R15, R13 ;  /* 0x0000000d000f2308 */ /* 0x000ea20000001400 */
[----:B0-----:R-:W-:-:S04]  /*02a0*/  IMAD.WIDE R6, R8, 0x4, R6 ;  /* 0x0000000408067825 */ /* 0x001fc800078e0206 */
[----:B-1----:R-:W-:Y:S01]  /*02b0*/  IMAD.WIDE R8, R8, 0x4, R10 ;  /* 0x0000000408087825 */ /* 0x002fe200078e020a */
[----:B--2---:R-:W-:Y:S04]  /*02c0*/  STG.E desc[UR4][R6.64], R15 ;  /* 0x0000000f06007986 */ /* 0x004fe8000c101904 */
[----:B------:R-:W-:Y:S04]  /*02d0*/  STG.E desc[UR4][R8.64], R15 ;  /* 0x0000000f08007986 */ /* 0x000fe8000c101904 */
[----:B------:R-:W2:Y:S01]  /*02e0*/  LDG.E R11, desc[UR4][R2.64] ;  /* 0x00000004020b7981 */ /* 0x000ea2000c1e1900 */
[----:B------:R-:W-:Y:S01]  /*02f0*/  BSSY.RECONVERGENT B0, `(.L_x_0) ;  /* 0x0000017000007945 */ /* 0x000fe20003800200 */
[----:B--2---:R-:W-:-:S02]  /*0300*/  FSETP.GEU.AND P0, PT, |R11|, 1.175494350822287508e-38, PT ;  /* 0x008000000b00780b */ /* 0x004fc40003f0e200 */
[----:B------:R0:W-:Y:S11]  /*0310*/  STG.E desc[UR4][R4.64], R11 ;  /* 0x0000000b04007986 */ /* 0x0001f6000c101904 */
[----:B0-----:R-:W-:-:S05]  /*0320*/  @!P0 FMUL R11, R11, 16777216 ;  /* 0x4b8000000b0b8820 */ /* 0x001fca0000400000 */
[----:B------:R-:W-:-:S04]  /*0330*/  IADD3 R0, PT, PT, R11, -0x800000, RZ ;  /* 0xff8000000b007810 */ /* 0x000fc80007ffe0ff */
[----:B------:R-:W-:-:S13]  /*0340*/  ISETP.GT.U32.AND P1, PT, R0, 0x7effffff, PT ;  /* 0x7effffff0000780c */ /* 0x000fda0003f24070 */
[----:B------:R-:W-:Y:S05]  /*0350*/  @P1 BRA `(.L_x_1) ;  /* 0x00000000003c1947 */ /* 0x000fea0003800000 */
[----:B------:R-:W-:Y:S01]  /*0360*/  LOP3.LUT R0, R11, 0xffffff, RZ, 0xc0, !PT ;  /* 0x00ffffff0b007812 */ /* 0x000fe200078ec0ff */
[----:B------:R-:W-:-:S03]  /*0370*/  HFMA2 R10, -RZ, RZ, 1.6875, 0 ;  /* 0x3ec00000ff0a7431 */ /* 0x000fc600000001ff */
[----:B------:R-:W-:-:S04]  /*0380*/  LOP3.LUT R0, R0, 0x3f000000, RZ, 0xfc, !PT ;  /* 0x3f00000000007812 */ /* 0x000fc800078efcff */
[----:B------:R-:W0:Y:S01]  /*0390*/  MUFU.RSQ R2, R0 ;  /* 0x0000000000027308 */ /* 0x000e220000001400 */
[----:B------:R-:W-:-:S04]  /*03a0*/  IADD3 R11, PT, PT, -R11, R0, RZ ;  /* 0x000000000b0b7210 */ /* 0x000fc80007ffe1ff */
[----:B------:R-:W-:Y:S01]  /*03b0*/  @!P0 IADD3 R11, PT, PT, R11, 0xc000000, RZ ;  /* 0x0c0000000b0b8810 */ /* 0x000fe20007ffe0ff */
[----:B0-----:R-:W-:-:S04]  /*03c0*/  FMUL R3, R2, R2 ;  /* 0x0000000202037220 */ /* 0x001fc80000400000 */
[----:B------:R-:W-:Y:S01]  /*03d0*/  FFMA R5, R2, R2, -R3 ;  /* 0x0000000202057223 */ /* 0x000fe20000000803 */
[----:B------:R-:W-:-:S04]  /*03e0*/  FFMA R4, -R0, R3, 1 ;  /* 0x3f80000000047423 */ /* 0x000fc80000000103 */
[----:B------:R-:W-:-:S04]  /*03f0*/  FFMA R5, -R0, R5, R4 ;  /* 0x0000000500057223 */ /* 0x000fc80000000104 */
[----:B------:R-:W-:Y:S01]  /*0400*/  FFMA R3, R5, R10, 0.5 ;  /* 0x3f00000005037423 */ /* 0x000fe2000000000a */
[----:B------:R-:W-:-:S04]  /*0410*/  FMUL R5, R2, R5 ;  /* 0x0000000502057220 */ /* 0x000fc80000400000 */
[----:B------:R-:W-:-:S05]  /*0420*/  FFMA R2, R3, R5, R2 ;  /* 0x0000000503027223 */ /* 0x000fca0000000002 */
[----:B------:R-:W-:Y:S01]  /*0430*/  LEA.HI.SX32 R11, R11, R2, 0x1f ;  /* 0x000000020b0b7211 */ /* 0x000fe200078ffaff */
[----:B------:R-:W-:Y:S06]  /*0440*/  BRA `(.L_x_2) ;  /* 0x0000000000047947 */ /* 0x000fec0003800000 */
.L_x_1:
[----:B------:R-:W0:Y:S02]  /*0450*/  MUFU.RSQ R11, R11 ;  /* 0x0000000b000b7308 */ /* 0x000e240000001400 */
.L_x_2:
[----:B------:R-:W-:Y:S05]  /*0460*/  BSYNC.RECONVERGENT B0 ;  /* 0x0000000000007941 */ /* 0x000fea0003800200 */
.L_x_0:
[----:B0-----:R-:W-:Y:S04]  /*0470*/  STG.E desc[UR4][R6.64], R11 ;  /* 0x0000000b06007986 */ /* 0x001fe8000c101904 */
[----:B------:R-:W-:Y:S01]  /*0480*/  STG.E desc[UR4][R8.64], R11 ;  /* 0x0000000b08007986 */ /* 0x000fe2000c101904 */
[----:B------:R-:W-:Y:S05]  /*0490*/  EXIT ;  /* 0x000000000000794d */ /* 0x000fea0003800000 */
.L_x_3:
[----:B------:R-:W-:-:S00]  /*04a0*/  BRA `(.L_x_3) ;  /* 0xfffffffc00fc7947 */ /* 0x000fc0000383ffff */
[----:B------:R-:W-:-:S00]  /*04b0*/  NOP ;  /* 0x0000000000007918 */ /* 0x000fc00000000000 */
        /* <DEDUP_REMOVED lines=12> */
.L_x_4:


//--------------------- .nv.shared.reserved.0     --------------------------
	.section	.nv.shared.reserved.0,"aw",@nobits
	.weak		__nv_reservedSMEM_offset_0_alias
	.size		__nv_reservedSMEM_offset_0_alias, 0, 64
	.other		__nv_reservedSMEM_offset_0_alias,@"STO_CUDA_RESERVED_SHARED STV_DEFAULT"
__nv_reservedSMEM_offset_0_alias:
	.zero		0
	.zero		64


//--------------------- .nv.global                --------------------------
	.section	.nv.global,"aw",@nobits
	.align	4
.nv.global:
	.type		x,@object
	.size		x,(result - x)
x:
	.zero		16384
	.type		result,@object
	.size		result,(.L_1 - result)
result:
	.zero		16384
.L_1:


//--------------------- .nv.constant0._Z18prims_rsqrt_kernelPfS_ --------------------------
	.section	.nv.constant0._Z18prims_rsqrt_kernelPfS_,"a",@progbits
	.sectionflags	@""
	.align	4
.nv.constant0._Z18prims_rsqrt_kernelPfS_:
	.zero		912


//--------------------- SYMBOLS --------------------------

	.type		.nv.reservedSmem.offset0,@object
	.size		.nv.reservedSmem.offset0,0x4
